//
// Generated by NVIDIA NVVM Compiler
//
// Compiler Build ID: CL-36424714
// Cuda compilation tools, release 13.0, V13.0.88
// Based on NVVM 20.0.0
//

.version 9.0
.target sm_100
.address_size 64

	// .globl	_Z9batchnormPfS_S_S_S_S_

.visible .entry _Z9batchnormPfS_S_S_S_S_(
	.param .u64 .ptr .align 1 _Z9batchnormPfS_S_S_S_S__param_0,
	.param .u64 .ptr .align 1 _Z9batchnormPfS_S_S_S_S__param_1,
	.param .u64 .ptr .align 1 _Z9batchnormPfS_S_S_S_S__param_2,
	.param .u64 .ptr .align 1 _Z9batchnormPfS_S_S_S_S__param_3,
	.param .u64 .ptr .align 1 _Z9batchnormPfS_S_S_S_S__param_4,
	.param .u64 .ptr .align 1 _Z9batchnormPfS_S_S_S_S__param_5
)
{
	.reg .pred 	%p<3>;
	.reg .b32 	%r<9>;
	.reg .b32 	%f<89>;
	.reg .b64 	%rd<20>;
	.reg .b64 	%fd<17>;

	ld.param.u64 	%rd7, [_Z9batchnormPfS_S_S_S_S__param_0];
	ld.param.u64 	%rd8, [_Z9batchnormPfS_S_S_S_S__param_1];
	ld.param.u64 	%rd9, [_Z9batchnormPfS_S_S_S_S__param_2];
	ld.param.u64 	%rd10, [_Z9batchnormPfS_S_S_S_S__param_3];
	ld.param.u64 	%rd11, [_Z9batchnormPfS_S_S_S_S__param_4];
	ld.param.u64 	%rd12, [_Z9batchnormPfS_S_S_S_S__param_5];
	cvta.to.global.u64 	%rd13, %rd12;
	cvta.to.global.u64 	%rd14, %rd11;
	cvta.to.global.u64 	%rd15, %rd9;
	cvta.to.global.u64 	%rd16, %rd8;
	cvta.to.global.u64 	%rd17, %rd7;
	cvta.to.global.u64 	%rd18, %rd10;
	mov.u32 	%r5, %ctaid.x;
	mov.u32 	%r6, %ntid.x;
	mov.u32 	%r7, %tid.x;
	mad.lo.s32 	%r1, %r5, %r6, %r7;
	mul.wide.s32 	%rd19, %r1, 4;
	add.s64 	%rd1, %rd18, %rd19;
	add.s64 	%rd2, %rd17, %rd19;
	add.s64 	%rd3, %rd16, %rd19;
	add.s64 	%rd4, %rd15, %rd19;
	add.s64 	%rd5, %rd14, %rd19;
	add.s64 	%rd6, %rd13, %rd19;
	mov.b32 	%r8, 0;
$L__BB0_1:
	setp.gt.s32 	%p1, %r1, 102399;
	@%p1 bra 	$L__BB0_3;
	ld.global.f32 	%f1, [%rd1];
	ld.global.f32 	%f2, [%rd2];
	ld.global.f32 	%f3, [%rd3];
	sub.f32 	%f4, %f2, %f3;
	mul.f32 	%f5, %f1, %f4;
	ld.global.f32 	%f6, [%rd4];
	cvt.f64.f32 	%fd1, %f6;
	add.f64 	%fd2, %fd1, 0d3EE4F8B588E368F1;
	cvt.rn.f32.f64 	%f7, %fd2;
	sqrt.rn.f32 	%f8, %f7;
	div.rn.f32 	%f9, %f5, %f8;
	ld.global.f32 	%f10, [%rd5];
	add.f32 	%f11, %f9, %f10;
	st.global.f32 	[%rd6], %f11;
	ld.global.f32 	%f12, [%rd1];
	ld.global.f32 	%f13, [%rd2];
	ld.global.f32 	%f14, [%rd3];
	sub.f32 	%f15, %f13, %f14;
	mul.f32 	%f16, %f12, %f15;
	ld.global.f32 	%f17, [%rd4];
	cvt.f64.f32 	%fd3, %f17;
	add.f64 	%fd4, %fd3, 0d3EE4F8B588E368F1;
	cvt.rn.f32.f64 	%f18, %fd4;
	sqrt.rn.f32 	%f19, %f18;
	div.rn.f32 	%f20, %f16, %f19;
	ld.global.f32 	%f21, [%rd5];
	add.f32 	%f22, %f20, %f21;
	st.global.f32 	[%rd6], %f22;
	ld.global.f32 	%f23, [%rd1];
	ld.global.f32 	%f24, [%rd2];
	ld.global.f32 	%f25, [%rd3];
	sub.f32 	%f26, %f24, %f25;
	mul.f32 	%f27, %f23, %f26;
	ld.global.f32 	%f28, [%rd4];
	cvt.f64.f32 	%fd5, %f28;
	add.f64 	%fd6, %fd5, 0d3EE4F8B588E368F1;
	cvt.rn.f32.f64 	%f29, %fd6;
	sqrt.rn.f32 	%f30, %f29;
	div.rn.f32 	%f31, %f27, %f30;
	ld.global.f32 	%f32, [%rd5];
	add.f32 	%f33, %f31, %f32;
	st.global.f32 	[%rd6], %f33;
	ld.global.f32 	%f34, [%rd1];
	ld.global.f32 	%f35, [%rd2];
	ld.global.f32 	%f36, [%rd3];
	sub.f32 	%f37, %f35, %f36;
	mul.f32 	%f38, %f34, %f37;
	ld.global.f32 	%f39, [%rd4];
	cvt.f64.f32 	%fd7, %f39;
	add.f64 	%fd8, %fd7, 0d3EE4F8B588E368F1;
	cvt.rn.f32.f64 	%f40, %fd8;
	sqrt.rn.f32 	%f41, %f40;
	div.rn.f32 	%f42, %f38, %f41;
	ld.global.f32 	%f43, [%rd5];
	add.f32 	%f44, %f42, %f43;
	st.global.f32 	[%rd6], %f44;
	ld.global.f32 	%f45, [%rd1];
	ld.global.f32 	%f46, [%rd2];
	ld.global.f32 	%f47, [%rd3];
	sub.f32 	%f48, %f46, %f47;
	mul.f32 	%f49, %f45, %f48;
	ld.global.f32 	%f50, [%rd4];
	cvt.f64.f32 	%fd9, %f50;
	add.f64 	%fd10, %fd9, 0d3EE4F8B588E368F1;
	cvt.rn.f32.f64 	%f51, %fd10;
	sqrt.rn.f32 	%f52, %f51;
	div.rn.f32 	%f53, %f49, %f52;
	ld.global.f32 	%f54, [%rd5];
	add.f32 	%f55, %f53, %f54;
	st.global.f32 	[%rd6], %f55;
	ld.global.f32 	%f56, [%rd1];
	ld.global.f32 	%f57, [%rd2];
	ld.global.f32 	%f58, [%rd3];
	sub.f32 	%f59, %f57, %f58;
	mul.f32 	%f60, %f56, %f59;
	ld.global.f32 	%f61, [%rd4];
	cvt.f64.f32 	%fd11, %f61;
	add.f64 	%fd12, %fd11, 0d3EE4F8B588E368F1;
	cvt.rn.f32.f64 	%f62, %fd12;
	sqrt.rn.f32 	%f63, %f62;
	div.rn.f32 	%f64, %f60, %f63;
	ld.global.f32 	%f65, [%rd5];
	add.f32 	%f66, %f64, %f65;
	st.global.f32 	[%rd6], %f66;
	ld.global.f32 	%f67, [%rd1];
	ld.global.f32 	%f68, [%rd2];
	ld.global.f32 	%f69, [%rd3];
	sub.f32 	%f70, %f68, %f69;
	mul.f32 	%f71, %f67, %f70;
	ld.global.f32 	%f72, [%rd4];
	cvt.f64.f32 	%fd13, %f72;
	add.f64 	%fd14, %fd13, 0d3EE4F8B588E368F1;
	cvt.rn.f32.f64 	%f73, %fd14;
	sqrt.rn.f32 	%f74, %f73;
	div.rn.f32 	%f75, %f71, %f74;
	ld.global.f32 	%f76, [%rd5];
	add.f32 	%f77, %f75, %f76;
	st.global.f32 	[%rd6], %f77;
	ld.global.f32 	%f78, [%rd1];
	ld.global.f32 	%f79, [%rd2];
	ld.global.f32 	%f80, [%rd3];
	sub.f32 	%f81, %f79, %f80;
	mul.f32 	%f82, %f78, %f81;
	ld.global.f32 	%f83, [%rd4];
	cvt.f64.f32 	%fd15, %f83;
	add.f64 	%fd16, %fd15, 0d3EE4F8B588E368F1;
	cvt.rn.f32.f64 	%f84, %fd16;
	sqrt.rn.f32 	%f85, %f84;
	div.rn.f32 	%f86, %f82, %f85;
	ld.global.f32 	%f87, [%rd5];
	add.f32 	%f88, %f86, %f87;
	st.global.f32 	[%rd6], %f88;
$L__BB0_3:
	add.s32 	%r8, %r8, 8;
	setp.ne.s32 	%p2, %r8, 10000;
	@%p2 bra 	$L__BB0_1;
	ret;

}


// ===== COMPILED SASS (sm_100) =====

	.target	sm_100

	.elftype	@"ET_EXEC"


//--------------------- .note.nv.tkinfo           --------------------------
	.section	.note.nv.tkinfo,"",@"SHT_NOTE"
	.sectionflags	@"SHF_NOTE_NV_TKINFO"
	.tkinfo
        /*0018*/ 	.word	0x00000002
        /*0030*/ 	.string	""
        /*0030*/ 	.string	"ptxas"
        /*0030*/ 	.string	"Cuda compilation tools, release 13.0, V13.0.88"
        /*0030*/ 	.string	"Build cuda_13.0.r13.0/compiler.36424714_0"
        /*0030*/ 	.string	"-arch sm_100 -m 64 "



//--------------------- .note.nv.cuinfo           --------------------------
	.section	.note.nv.cuinfo,"",@"SHT_NOTE"
	.sectionflags	@"SHF_NOTE_NV_CUINFO"
        /*0018*/ 	.short	0x0002
        /*001a*/ 	.short	0x0064
        /*001c*/ 	.short	0x0082
	.zero		2


//--------------------- .nv.info                  --------------------------
	.section	.nv.info,"",@"SHT_CUDA_INFO"
	.align	4


	//----- nvinfo : EIATTR_REGCOUNT
	.align		4
        /*0000*/ 	.byte	0x04, 0x2f
        /*0002*/ 	.short	(.L_1 - .L_0)
	.align		4
.L_0:
        /*0004*/ 	.word	index@(_Z9batchnormPfS_S_S_S_S_)
        /*0008*/ 	.word	0x0000001a


	//----- nvinfo : EIATTR_FRAME_SIZE
	.align		4
.L_1:
        /*000c*/ 	.byte	0x04, 0x11
        /*000e*/ 	.short	(.L_3 - .L_2)
	.align		4
.L_2:
        /*0010*/ 	.word	index@($__internal_1_$__cuda_sm3x_div_rn_noftz_f32_slowpath)
        /*0014*/ 	.word	0x00000000


	//----- nvinfo : EIATTR_FRAME_SIZE
	.align		4
.L_3:
        /*0018*/ 	.byte	0x04, 0x11
        /*001a*/ 	.short	(.L_5 - .L_4)
	.align		4
.L_4:
        /*001c*/ 	.word	index@($__internal_0_$__cuda_sm20_sqrt_rn_f32_slowpath)
        /*0020*/ 	.word	0x00000000


	//----- nvinfo : EIATTR_FRAME_SIZE
	.align		4
.L_5:
        /*0024*/ 	.byte	0x04, 0x11
        /*0026*/ 	.short	(.L_7 - .L_6)
	.align		4
.L_6:
        /*0028*/ 	.word	index@(_Z9batchnormPfS_S_S_S_S_)
        /*002c*/ 	.word	0x00000000


	//----- nvinfo : EIATTR_MIN_STACK_SIZE
	.align		4
.L_7:
        /*0030*/ 	.byte	0x04, 0x12
        /*0032*/ 	.short	(.L_9 - .L_8)
	.align		4
.L_8:
        /*0034*/ 	.word	index@(_Z9batchnormPfS_S_S_S_S_)
        /*0038*/ 	.word	0x00000000
.L_9:


//--------------------- .nv.compat                --------------------------
	.section	.nv.compat,"",@"SHT_CUDA_COMPAT_INFO"
	.align	4
        /*0000*/ 	.byte	0x02, 0x09, 0x00, 0x00, 0x02, 0x02, 0x01, 0x00, 0x02, 0x05, 0x05, 0x00, 0x03, 0x07, 0x01, 0x01
        /*0010*/ 	.byte	0x02, 0x03, 0x00, 0x00, 0x02, 0x06, 0x01, 0x00, 0x04, 0x0b, 0x08, 0x00, 0x01, 0x00, 0x00, 0x00
        /*0020*/ 	.byte	0x00, 0x00, 0x00, 0x00


//--------------------- .nv.info._Z9batchnormPfS_S_S_S_S_ --------------------------
	.section	.nv.info._Z9batchnormPfS_S_S_S_S_,"",@"SHT_CUDA_INFO"
	.sectionflags	@""
	.align	4


	//----- nvinfo : EIATTR_CUDA_API_VERSION
	.align		4
        /*0000*/ 	.byte	0x04, 0x37
        /*0002*/ 	.short	(.L_11 - .L_10)
.L_10:
        /*0004*/ 	.word	0x00000082


	//----- nvinfo : EIATTR_KPARAM_INFO
	.align		4
.L_11:
        /*0008*/ 	.byte	0x04, 0x17
        /*000a*/ 	.short	(.L_13 - .L_12)
.L_12:
        /*000c*/ 	.word	0x00000000
        /*0010*/ 	.short	0x0005
        /*0012*/ 	.short	0x0028
        /*0014*/ 	.byte	0x00, 0xf5, 0x21, 0x00


	//----- nvinfo : EIATTR_KPARAM_INFO
	.align		4
.L_13:
        /*0018*/ 	.byte	0x04, 0x17
        /*001a*/ 	.short	(.L_15 - .L_14)
.L_14:
        /*001c*/ 	.word	0x00000000
        /*0020*/ 	.short	0x0004
        /*0022*/ 	.short	0x0020
        /*0024*/ 	.byte	0x00, 0xf5, 0x21, 0x00


	//----- nvinfo : EIATTR_KPARAM_INFO
	.align		4
.L_15:
        /*0028*/ 	.byte	0x04, 0x17
        /*002a*/ 	.short	(.L_17 - .L_16)
.L_16:
        /*002c*/ 	.word	0x00000000
        /*0030*/ 	.short	0x0003
        /*0032*/ 	.short	0x0018
        /*0034*/ 	.byte	0x00, 0xf5, 0x21, 0x00


	//----- nvinfo : EIATTR_KPARAM_INFO
	.align		4
.L_17:
        /*0038*/ 	.byte	0x04, 0x17
        /*003a*/ 	.short	(.L_19 - .L_18)
.L_18:
        /*003c*/ 	.word	0x00000000
        /*0040*/ 	.short	0x0002
        /*0042*/ 	.short	0x0010
        /*0044*/ 	.byte	0x00, 0xf5, 0x21, 0x00


	//----- nvinfo : EIATTR_KPARAM_INFO
	.align		4
.L_19:
        /*0048*/ 	.byte	0x04, 0x17
        /*004a*/ 	.short	(.L_21 - .L_20)
.L_20:
        /*004c*/ 	.word	0x00000000
        /*0050*/ 	.short	0x0001
        /*0052*/ 	.short	0x0008
        /*0054*/ 	.byte	0x00, 0xf5, 0x21, 0x00


	//----- nvinfo : EIATTR_KPARAM_INFO
	.align		4
.L_21:
        /*0058*/ 	.byte	0x04, 0x17
        /*005a*/ 	.short	(.L_23 - .L_22)
.L_22:
        /*005c*/ 	.word	0x00000000
        /*0060*/ 	.short	0x0000
        /*0062*/ 	.short	0x0000
        /*0064*/ 	.byte	0x00, 0xf5, 0x21, 0x00


	//----- nvinfo : EIATTR_SPARSE_MMA_MASK
	.align		4
.L_23:
        /*0068*/ 	.byte	0x03, 0x50
        /*006a*/ 	.short	0x0000


	//----- nvinfo : EIATTR_MAXREG_COUNT
	.align		4
        /*006c*/ 	.byte	0x03, 0x1b
        /*006e*/ 	.short	0x00ff


	//----- nvinfo : EIATTR_MERCURY_ISA_VERSION
	.align		4
        /*0070*/ 	.byte	0x03, 0x5f
        /*0072*/ 	.short	0x0101


	//----- nvinfo : EIATTR_VRC_CTA_INIT_COUNT
	.align		4
        /*0074*/ 	.byte	0x02, 0x4a
	.zero		1
	.zero		1


	//----- nvinfo : EIATTR_EXIT_INSTR_OFFSETS
	.align		4
        /*0078*/ 	.byte	0x04, 0x1c
        /*007a*/ 	.short	(.L_25 - .L_24)


	//   ....[0]....
.L_24:
        /*007c*/ 	.word	0x00001620


	//----- nvinfo : EIATTR_CRS_STACK_SIZE
	.align		4
.L_25:
        /*0080*/ 	.byte	0x04, 0x1e
        /*0082*/ 	.short	(.L_27 - .L_26)
.L_26:
        /*0084*/ 	.word	0x00000000


	//----- nvinfo : EIATTR_CBANK_PARAM_SIZE
	.align		4
.L_27:
        /*0088*/ 	.byte	0x03, 0x19
        /*008a*/ 	.short	0x0030


	//----- nvinfo : EIATTR_PARAM_CBANK
	.align		4
        /*008c*/ 	.byte	0x04, 0x0a
        /*008e*/ 	.short	(.L_29 - .L_28)
	.align		4
.L_28:
        /*0090*/ 	.word	index@(.nv.constant0._Z9batchnormPfS_S_S_S_S_)
        /*0094*/ 	.short	0x0380
        /*0096*/ 	.short	0x0030


	//----- nvinfo : EIATTR_SW_WAR
	.align		4
.L_29:
        /*0098*/ 	.byte	0x04, 0x36
        /*009a*/ 	.short	(.L_31 - .L_30)
.L_30:
        /*009c*/ 	.word	0x00000008
.L_31:


//--------------------- .nv.callgraph             --------------------------
	.section	.nv.callgraph,"",@"SHT_CUDA_CALLGRAPH"
	.align	4
	.sectionentsize	8
	.align		4
        /*0000*/ 	.word	0x00000000
	.align		4
        /*0004*/ 	.word	0xffffffff
	.align		4
        /*0008*/ 	.word	0x00000000
	.align		4
        /*000c*/ 	.word	0xfffffffe
	.align		4
        /*0010*/ 	.word	0x00000000
	.align		4
        /*0014*/ 	.word	0xfffffffd
	.align		4
        /*0018*/ 	.word	0x00000000
	.align		4
        /*001c*/ 	.word	0xfffffffc


//--------------------- .text._Z9batchnormPfS_S_S_S_S_ --------------------------
	.section	.text._Z9batchnormPfS_S_S_S_S_,"ax",@progbits
	.align	128
        .global         _Z9batchnormPfS_S_S_S_S_
        .type           _Z9batchnormPfS_S_S_S_S_,@function
        .size           _Z9batchnormPfS_S_S_S_S_,(.L_x_57 - _Z9batchnormPfS_S_S_S_S_)
        .other          _Z9batchnormPfS_S_S_S_S_,@"STO_CUDA_ENTRY STV_DEFAULT"
_Z9batchnormPfS_S_S_S_S_:
.text._Z9batchnormPfS_S_S_S_S_:
[----:B------:R-:W-:Y:S01]  /*0000*/  LDC R1, c[0x0][0x37c] ;  /* 0x0000df00ff017b82 */ /* 0x000fe20000000800 */
[----:B------:R-:W0:Y:S07]  /*0010*/  S2R R15, SR_TID.X ;  /* 0x00000000000f7919 */ /* 0x000e2e0000002100 */
[----:B------:R-:W0:Y:S01]  /*0020*/  S2UR UR4, SR_CTAID.X ;  /* 0x00000000000479c3 */ /* 0x000e220000002500 */
[----:B------:R-:W1:Y:S07]  /*0030*/  LDCU.64 UR6, c[0x0][0x358] ;  /* 0x00006b00ff0677ac */ /* 0x000e6e0008000a00 */
[----:B------:R-:W0:Y:S08]  /*0040*/  LDC R16, c[0x0][0x360] ;  /* 0x0000d800ff107b82 */ /* 0x000e300000000800 */
[----:B------:R-:W2:Y:S08]  /*0050*/  LDC.64 R12, c[0x0][0x398] ;  /* 0x0000e600ff0c7b82 */ /* 0x000eb00000000a00 */
[----:B------:R-:W3:Y:S08]  /*0060*/  LDC.64 R10, c[0x0][0x380] ;  /* 0x0000e000ff0a7b82 */ /* 0x000ef00000000a00 */
[----:B------:R-:W4:Y:S01]  /*0070*/  LDC.64 R8, c[0x0][0x388] ;  /* 0x0000e200ff087b82 */ /* 0x000f220000000a00 */
[----:B0-----:R-:W-:Y:S01]  /*0080*/  IMAD R16, R16, UR4, R15 ;  /* 0x0000000410107c24 */ /* 0x001fe2000f8e020f */
[----:B------:R-:W-:-:S06]  /*0090*/  UMOV UR4, URZ ;  /* 0x000000ff00047c82 */ /* 0x000fcc0008000000 */
[----:B------:R-:W0:Y:S01]  /*00a0*/  LDC.64 R6, c[0x0][0x390] ;  /* 0x0000e400ff067b82 */ /* 0x000e220000000a00 */
[----:B--2---:R-:W-:-:S07]  /*00b0*/  IMAD.WIDE R12, R16, 0x4, R12 ;  /* 0x00000004100c7825 */ /* 0x004fce00078e020c */
[----:B------:R-:W2:Y:S01]  /*00c0*/  LDC.64 R4, c[0x0][0x3a0] ;  /* 0x0000e800ff047b82 */ /* 0x000ea20000000a00 */
[----:B---3--:R-:W-:-:S07]  /*00d0*/  IMAD.WIDE R10, R16, 0x4, R10 ;  /* 0x00000004100a7825 */ /* 0x008fce00078e020a */
[----:B------:R-:W3:Y:S01]  /*00e0*/  LDC.64 R2, c[0x0][0x3a8] ;  /* 0x0000ea00ff027b82 */ /* 0x000ee20000000a00 */
[----:B----4-:R-:W-:-:S04]  /*00f0*/  IMAD.WIDE R8, R16, 0x4, R8 ;  /* 0x0000000410087825 */ /* 0x010fc800078e0208 */
[----:B0-----:R-:W-:-:S04]  /*0100*/  IMAD.WIDE R6, R16, 0x4, R6 ;  /* 0x0000000410067825 */ /* 0x001fc800078e0206 */
[----:B--2---:R-:W-:-:S04]  /*0110*/  IMAD.WIDE R4, R16, 0x4, R4 ;  /* 0x0000000410047825 */ /* 0x004fc800078e0204 */
[----:B-1-3--:R-:W-:-:S07]  /*0120*/  IMAD.WIDE R2, R16, 0x4, R2 ;  /* 0x0000000410027825 */ /* 0x00afce00078e0202 */
.L_x_42:
[----:B------:R-:W-:Y:S01]  /*0130*/  ISETP.GT.AND P0, PT, R16, 0x18fff, PT ;  /* 0x00018fff1000780c */ /* 0x000fe20003f04270 */
[----:B------:R-:W-:Y:S01]  /*0140*/  UIADD3 UR4, UPT, UPT, UR4, 0x8, URZ ;  /* 0x0000000804047890 */ /* 0x000fe2000fffe0ff */
[----:B------:R-:W-:Y:S03]  /*0150*/  BSSY.RECONVERGENT B0, `(.L_x_0) ;  /* 0x000014b000007945 */ /* 0x000fe60003800200 */
[----:B------:R-:W-:-:S08]  /*0160*/  UISETP.NE.AND UP0, UPT, UR4, 0x2710, UPT ;  /* 0x000027100400788c */ /* 0x000fd0000bf05270 */
[----:B0-----:R-:W-:Y:S05]  /*0170*/  @P0 BRA `(.L_x_1) ;  /* 0x0000001400200947 */ /* 0x001fea0003800000 */
[----:B------:R-:W2:Y:S04]  /*0180*/  LDG.E R19, desc[UR6][R6.64] ;  /* 0x0000000606137981 */ /* 0x000ea8000c1e1900 */
[----:B------:R-:W3:Y:S04]  /*0190*/  LDG.E R17, desc[UR6][R10.64] ;  /* 0x000000060a117981 */ /* 0x000ee8000c1e1900 */
[----:B------:R-:W3:Y:S04]  /*01a0*/  LDG.E R18, desc[UR6][R8.64] ;  /* 0x0000000608127981 */ /* 0x000ee8000c1e1900 */
[----:B------:R-:W4:Y:S01]  /*01b0*/  LDG.E R0, desc[UR6][R12.64] ;  /* 0x000000060c007981 */ /* 0x000f22000c1e1900 */
[----:B------:R-:W-:Y:S01]  /*01c0*/  UMOV UR8, 0x88e368f1 ;  /* 0x88e368f100087882 */ /* 0x000fe20000000000 */
[----:B------:R-:W-:Y:S01]  /*01d0*/  UMOV UR9, 0x3ee4f8b5 ;  /* 0x3ee4f8b500097882 */ /* 0x000fe20000000000 */
[----:B------:R-:W-:Y:S01]  /*01e0*/  BSSY.RECONVERGENT B1, `(.L_x_2) ;  /* 0x0000012000017945 */ /* 0x000fe20003800200 */
[----:B--2---:R-:W0:Y:S01]  /*01f0*/  F2F.F64.F32 R14, R19 ;  /* 0x00000013000e7310 */ /* 0x004e220000201800 */
[----:B---3--:R-:W-:-:S04]  /*0200*/  FADD R17, R17, -R18 ;  /* 0x8000001211117221 */ /* 0x008fc80000000000 */
[----:B----4-:R-:W-:Y:S01]  /*0210*/  FMUL R0, R0, R17 ;  /* 0x0000001100007220 */ /* 0x010fe20000400000 */
[----:B0-----:R-:W-:-:S10]  /*0220*/  DADD R14, R14, UR8 ;  /* 0x000000080e0e7e29 */ /* 0x001fd40008000000 */
[----:B------:R-:W0:Y:S02]  /*0230*/  F2F.F32.F64 R14, R14 ;  /* 0x0000000e000e7310 */ /* 0x000e240000301000 */
[----:B0-----:R-:W-:-:S06]  /*0240*/  IADD3 R20, PT, PT, R14, -0xd000000, RZ ;  /* 0xf30000000e147810 */ /* 0x001fcc0007ffe0ff */
[----:B------:R0:W1:Y:S01]  /*0250*/  MUFU.RSQ R21, R14 ;  /* 0x0000000e00157308 */ /* 0x0000620000001400 */
[----:B------:R-:W-:-:S13]  /*0260*/  ISETP.GT.U32.AND P0, PT, R20, 0x727fffff, PT ;  /* 0x727fffff1400780c */ /* 0x000fda0003f04070 */
[----:B0-----:R-:W-:Y:S05]  /*0270*/  @!P0 BRA `(.L_x_3) ;  /* 0x0000000000108947 */ /* 0x001fea0003800000 */
[----:B------:R-:W-:-:S07]  /*0280*/  MOV R17, 0x2a0 ;  /* 0x000002a000117802 */ /* 0x000fce0000000f00 */
[----:B-1----:R-:W-:Y:S05]  /*0290*/  CALL.REL.NOINC `($__internal_0_$__cuda_sm20_sqrt_rn_f32_slowpath) ;  /* 0x0000001000e47944 */ /* 0x002fea0003c00000 */
[----:B------:R-:W-:Y:S01]  /*02a0*/  MOV R15, R18 ;  /* 0x00000012000f7202 */ /* 0x000fe20000000f00 */
[----:B------:R-:W-:Y:S06]  /*02b0*/  BRA `(.L_x_4) ;  /* 0x0000000000107947 */ /* 0x000fec0003800000 */
.L_x_3:
[----:B-1----:R-:W-:Y:S01]  /*02c0*/  FMUL.FTZ R15, R14, R21 ;  /* 0x000000150e0f7220 */ /* 0x002fe20000410000 */
[----:B------:R-:W-:-:S03]  /*02d0*/  FMUL.FTZ R21, R21, 0.5 ;  /* 0x3f00000015157820 */ /* 0x000fc60000410000 */
[----:B------:R-:W-:-:S04]  /*02e0*/  FFMA R14, -R15, R15, R14 ;  /* 0x0000000f0f0e7223 */ /* 0x000fc8000000010e */
[----:B------:R-:W-:-:S07]  /*02f0*/  FFMA R15, R14, R21, R15 ;  /* 0x000000150e0f7223 */ /* 0x000fce000000000f */
.L_x_4:
[----:B------:R-:W-:Y:S05]  /*0300*/  BSYNC.RECONVERGENT B1 ;  /* 0x0000000000017941 */ /* 0x000fea0003800200 */
.L_x_2:
[----:B------:R-:W0:Y:S01]  /*0310*/  MUFU.RCP R14, R15 ;  /* 0x0000000f000e7308 */ /* 0x000e220000001000 */
[----:B------:R-:W-:Y:S07]  /*0320*/  BSSY.RECONVERGENT B1, `(.L_x_5) ;  /* 0x000000b000017945 */ /* 0x000fee0003800200 */
[----:B------:R-:W1:Y:S01]  /*0330*/  FCHK P0, R0, R15 ;  /* 0x0000000f00007302 */ /* 0x000e620000000000 */
[----:B0-----:R-:W-:-:S04]  /*0340*/  FFMA R17, R14, -R15, 1 ;  /* 0x3f8000000e117423 */ /* 0x001fc8000000080f */
[----:B------:R-:W-:-:S04]  /*0350*/  FFMA R17, R14, R17, R14 ;  /* 0x000000110e117223 */ /* 0x000fc8000000000e */
[----:B------:R-:W-:-:S04]  /*0360*/  FFMA R14, R0, R17, RZ ;  /* 0x00000011000e7223 */ /* 0x000fc800000000ff */
[----:B------:R-:W-:-:S04]  /*0370*/  FFMA R18, R14, -R15, R0 ;  /* 0x8000000f0e127223 */ /* 0x000fc80000000000 */
[----:B------:R-:W-:Y:S01]  /*0380*/  FFMA R14, R17, R18, R14 ;  /* 0x00000012110e7223 */ /* 0x000fe2000000000e */
[----:B-1----:R-:W-:Y:S06]  /*0390*/  @!P0 BRA `(.L_x_6) ;  /* 0x00000000000c8947 */ /* 0x002fec0003800000 */
[----:B------:R-:W-:-:S07]  /*03a0*/  MOV R14, 0x3c0 ;  /* 0x000003c0000e7802 */ /* 0x000fce0000000f00 */
[----:B------:R-:W-:Y:S05]  /*03b0*/  CALL.REL.NOINC `($__internal_1_$__cuda_sm3x_div_rn_noftz_f32_slowpath) ;  /* 0x0000001000f47944 */ /* 0x000fea0003c00000 */
[----:B------:R-:W-:-:S07]  /*03c0*/  MOV R14, R0 ;  /* 0x00000000000e7202 */ /* 0x000fce0000000f00 */
.L_x_6:
[----:B------:R-:W-:Y:S05]  /*03d0*/  BSYNC.RECONVERGENT B1 ;  /* 0x0000000000017941 */ /* 0x000fea0003800200 */
.L_x_5:
[----:B------:R-:W2:Y:S02]  /*03e0*/  LDG.E R15, desc[UR6][R4.64] ;  /* 0x00000006040f7981 */ /* 0x000ea4000c1e1900 */
[----:B--2---:R-:W-:-:S05]  /*03f0*/  FADD R17, R15, R14 ;  /* 0x0000000e0f117221 */ /* 0x004fca0000000000 */
[----:B------:R0:W-:Y:S04]  /*0400*/  STG.E desc[UR6][R2.64], R17 ;  /* 0x0000001102007986 */ /* 0x0001e8000c101906 */
[----:B------:R-:W2:Y:S04]  /*0410*/  LDG.E R20, desc[UR6][R6.64] ;  /* 0x0000000606147981 */ /* 0x000ea8000c1e1900 */
[----:B------:R-:W3:Y:S04]  /*0420*/  LDG.E R18, desc[UR6][R10.64] ;  /* 0x000000060a127981 */ /* 0x000ee8000c1e1900 */
[----:B------:R-:W3:Y:S04]  /*0430*/  LDG.E R19, desc[UR6][R8.64] ;  /* 0x0000000608137981 */ /* 0x000ee8000c1e1900 */
[----:B------:R-:W4:Y:S01]  /*0440*/  LDG.E R0, desc[UR6][R12.64] ;  /* 0x000000060c007981 */ /* 0x000f22000c1e1900 */
[----:B------:R-:W-:Y:S01]  /*0450*/  UMOV UR8, 0x88e368f1 ;  /* 0x88e368f100087882 */ /* 0x000fe20000000000 */
[----:B------:R-:W-:Y:S01]  /*0460*/  UMOV UR9, 0x3ee4f8b5 ;  /* 0x3ee4f8b500097882 */ /* 0x000fe20000000000 */
[----:B------:R-:W-:Y:S01]  /*0470*/  BSSY.RECONVERGENT B1, `(.L_x_7) ;  /* 0x0000012000017945 */ /* 0x000fe20003800200 */
[----:B--2---:R-:W1:Y:S01]  /*0480*/  F2F.F64.F32 R14, R20 ;  /* 0x00000014000e7310 */ /* 0x004e620000201800 */
[----:B---3--:R-:W-:-:S04]  /*0490*/  FADD R19, R18, -R19 ;  /* 0x8000001312137221 */ /* 0x008fc80000000000 */
[----:B----4-:R-:W-:Y:S01]  /*04a0*/  FMUL R0, R0, R19 ;  /* 0x0000001300007220 */ /* 0x010fe20000400000 */
[----:B-1----:R-:W-:-:S10]  /*04b0*/  DADD R14, R14, UR8 ;  /* 0x000000080e0e7e29 */ /* 0x002fd40008000000 */
[----:B------:R-:W1:Y:S02]  /*04c0*/  F2F.F32.F64 R14, R14 ;  /* 0x0000000e000e7310 */ /* 0x000e640000301000 */
[----:B-1----:R-:W-:-:S06]  /*04d0*/  IADD3 R22, PT, PT, R14, -0xd000000, RZ ;  /* 0xf30000000e167810 */ /* 0x002fcc0007ffe0ff */
[----:B------:R0:W1:Y:S01]  /*04e0*/  MUFU.RSQ R21, R14 ;  /* 0x0000000e00157308 */ /* 0x0000620000001400 */
[----:B------:R-:W-:-:S13]  /*04f0*/  ISETP.GT.U32.AND P0, PT, R22, 0x727fffff, PT ;  /* 0x727fffff1600780c */ /* 0x000fda0003f04070 */
[----:B0-----:R-:W-:Y:S05]  /*0500*/  @!P0 BRA `(.L_x_8) ;  /* 0x0000000000108947 */ /* 0x001fea0003800000 */
[----:B------:R-:W-:-:S07]  /*0510*/  MOV R17, 0x530 ;  /* 0x0000053000117802 */ /* 0x000fce0000000f00 */
[----:B-1----:R-:W-:Y:S05]  /*0520*/  CALL.REL.NOINC `($__internal_0_$__cuda_sm20_sqrt_rn_f32_slowpath) ;  /* 0x0000001000407944 */ /* 0x002fea0003c00000 */
[----:B------:R-:W-:Y:S01]  /*0530*/  MOV R15, R18 ;  /* 0x00000012000f7202 */ /* 0x000fe20000000f00 */
[----:B------:R-:W-:Y:S06]  /*0540*/  BRA `(.L_x_9) ;  /* 0x0000000000107947 */ /* 0x000fec0003800000 */
.L_x_8:
[----:B-1----:R-:W-:Y:S01]  /*0550*/  FMUL.FTZ R15, R14, R21 ;  /* 0x000000150e0f7220 */ /* 0x002fe20000410000 */
[----:B------:R-:W-:-:S03]  /*0560*/  FMUL.FTZ R21, R21, 0.5 ;  /* 0x3f00000015157820 */ /* 0x000fc60000410000 */
[----:B------:R-:W-:-:S04]  /*0570*/  FFMA R14, -R15, R15, R14 ;  /* 0x0000000f0f0e7223 */ /* 0x000fc8000000010e */
[----:B------:R-:W-:-:S07]  /*0580*/  FFMA R15, R14, R21, R15 ;  /* 0x000000150e0f7223 */ /* 0x000fce000000000f */
.L_x_9:
[----:B------:R-:W-:Y:S05]  /*0590*/  BSYNC.RECONVERGENT B1 ;  /* 0x0000000000017941 */ /* 0x000fea0003800200 */
.L_x_7:
        /* <DEDUP_REMOVED lines=12> */
.L_x_11:
[----:B------:R-:W-:Y:S05]  /*0660*/  BSYNC.RECONVERGENT B1 ;  /* 0x0000000000017941 */ /* 0x000fea0003800200 */
.L_x_10:
        /* <DEDUP_REMOVED lines=23> */
.L_x_13:
[----:B-1----:R-:W-:Y:S01]  /*07e0*/  FMUL.FTZ R15, R14, R21 ;  /* 0x000000150e0f7220 */ /* 0x002fe20000410000 */
[----:B------:R-:W-:-:S03]  /*07f0*/  FMUL.FTZ R21, R21, 0.5 ;  /* 0x3f00000015157820 */ /* 0x000fc60000410000 */
[----:B------:R-:W-:-:S04]  /*0800*/  FFMA R14, -R15, R15, R14 ;  /* 0x0000000f0f0e7223 */ /* 0x000fc8000000010e */
[----:B------:R-:W-:-:S07]  /*0810*/  FFMA R15, R14, R21, R15 ;  /* 0x000000150e0f7223 */ /* 0x000fce000000000f */
.L_x_14:
[----:B------:R-:W-:Y:S05]  /*0820*/  BSYNC.RECONVERGENT B1 ;  /* 0x0000000000017941 */ /* 0x000fea0003800200 */
.L_x_12:
        /* <DEDUP_REMOVED lines=12> */
.L_x_16:
[----:B------:R-:W-:Y:S05]  /*08f0*/  BSYNC.RECONVERGENT B1 ;  /* 0x0000000000017941 */ /* 0x000fea0003800200 */
.L_x_15:
        /* <DEDUP_REMOVED lines=23> */
.L_x_18:
[----:B-1----:R-:W-:Y:S01]  /*0a70*/  FMUL.FTZ R15, R14, R21 ;  /* 0x000000150e0f7220 */ /* 0x002fe20000410000 */
[----:B------:R-:W-:-:S03]  /*0a80*/  FMUL.FTZ R21, R21, 0.5 ;  /* 0x3f00000015157820 */ /* 0x000fc60000410000 */
[----:B------:R-:W-:-:S04]  /*0a90*/  FFMA R14, -R15, R15, R14 ;  /* 0x0000000f0f0e7223 */ /* 0x000fc8000000010e */
[----:B------:R-:W-:-:S07]  /*0aa0*/  FFMA R15, R14, R21, R15 ;  /* 0x000000150e0f7223 */ /* 0x000fce000000000f */
.L_x_19:
[----:B------:R-:W-:Y:S05]  /*0ab0*/  BSYNC.RECONVERGENT B1 ;  /* 0x0000000000017941 */ /* 0x000fea0003800200 */
.L_x_17:
        /* <DEDUP_REMOVED lines=12> */
.L_x_21:
[----:B------:R-:W-:Y:S05]  /*0b80*/  BSYNC.RECONVERGENT B1 ;  /* 0x0000000000017941 */ /* 0x000fea0003800200 */
.L_x_20:
        /* <DEDUP_REMOVED lines=23> */
.L_x_23:
[----:B-1----:R-:W-:Y:S01]  /*0d00*/  FMUL.FTZ R15, R14, R21 ;  /* 0x000000150e0f7220 */ /* 0x002fe20000410000 */
[----:B------:R-:W-:-:S03]  /*0d10*/  FMUL.FTZ R21, R21, 0.5 ;  /* 0x3f00000015157820 */ /* 0x000fc60000410000 */
[----:B------:R-:W-:-:S04]  /*0d20*/  FFMA R14, -R15, R15, R14 ;  /* 0x0000000f0f0e7223 */ /* 0x000fc8000000010e */
[----:B------:R-:W-:-:S07]  /*0d30*/  FFMA R15, R14, R21, R15 ;  /* 0x000000150e0f7223 */ /* 0x000fce000000000f */
.L_x_24:
[----:B------:R-:W-:Y:S05]  /*0d40*/  BSYNC.RECONVERGENT B1 ;  /* 0x0000000000017941 */ /* 0x000fea0003800200 */
.L_x_22:
        /* <DEDUP_REMOVED lines=12> */
.L_x_26:
[----:B------:R-:W-:Y:S05]  /*0e10*/  BSYNC.RECONVERGENT B1 ;  /* 0x0000000000017941 */ /* 0x000fea0003800200 */
.L_x_25:
        /* <DEDUP_REMOVED lines=23> */
.L_x_28:
[----:B-1----:R-:W-:Y:S01]  /*0f90*/  FMUL.FTZ R15, R14, R21 ;  /* 0x000000150e0f7220 */ /* 0x002fe20000410000 */
[----:B------:R-:W-:-:S03]  /*0fa0*/  FMUL.FTZ R21, R21, 0.5 ;  /* 0x3f00000015157820 */ /* 0x000fc60000410000 */
[----:B------:R-:W-:-:S04]  /*0fb0*/  FFMA R14, -R15, R15, R14 ;  /* 0x0000000f0f0e7223 */ /* 0x000fc8000000010e */
[----:B------:R-:W-:-:S07]  /*0fc0*/  FFMA R15, R14, R21, R15 ;  /* 0x000000150e0f7223 */ /* 0x000fce000000000f */
.L_x_29:
[----:B------:R-:W-:Y:S05]  /*0fd0*/  BSYNC.RECONVERGENT B1 ;  /* 0x0000000000017941 */ /* 0x000fea0003800200 */
.L_x_27:
        /* <DEDUP_REMOVED lines=12> */
.L_x_31:
[----:B------:R-:W-:Y:S05]  /*10a0*/  BSYNC.RECONVERGENT B1 ;  /* 0x0000000000017941 */ /* 0x000fea0003800200 */
.L_x_30:
        /* <DEDUP_REMOVED lines=23> */
.L_x_33:
[----:B-1----:R-:W-:Y:S01]  /*1220*/  FMUL.FTZ R15, R14, R21 ;  /* 0x000000150e0f7220 */ /* 0x002fe20000410000 */
[----:B------:R-:W-:-:S03]  /*1230*/  FMUL.FTZ R21, R21, 0.5 ;  /* 0x3f00000015157820 */ /* 0x000fc60000410000 */
[----:B------:R-:W-:-:S04]  /*1240*/  FFMA R14, -R15, R15, R14 ;  /* 0x0000000f0f0e7223 */ /* 0x000fc8000000010e */
[----:B------:R-:W-:-:S07]  /*1250*/  FFMA R15, R14, R21, R15 ;  /* 0x000000150e0f7223 */ /* 0x000fce000000000f */
.L_x_34:
[----:B------:R-:W-:Y:S05]  /*1260*/  BSYNC.RECONVERGENT B1 ;  /* 0x0000000000017941 */ /* 0x000fea0003800200 */
.L_x_32:
        /* <DEDUP_REMOVED lines=12> */
.L_x_36:
[----:B------:R-:W-:Y:S05]  /*1330*/  BSYNC.RECONVERGENT B1 ;  /* 0x0000000000017941 */ /* 0x000fea0003800200 */
.L_x_35:
        /* <DEDUP_REMOVED lines=23> */
.L_x_38:
[----:B-1----:R-:W-:Y:S01]  /*14b0*/  FMUL.FTZ R15, R14, R21 ;  /* 0x000000150e0f7220 */ /* 0x002fe20000410000 */
[----:B------:R-:W-:-:S03]  /*14c0*/  FMUL.FTZ R21, R21, 0.5 ;  /* 0x3f00000015157820 */ /* 0x000fc60000410000 */
[----:B------:R-:W-:-:S04]  /*14d0*/  FFMA R14, -R15, R15, R14 ;  /* 0x0000000f0f0e7223 */ /* 0x000fc8000000010e */
[----:B------:R-:W-:-:S07]  /*14e0*/  FFMA R15, R14, R21, R15 ;  /* 0x000000150e0f7223 */ /* 0x000fce000000000f */
.L_x_39:
[----:B------:R-:W-:Y:S05]  /*14f0*/  BSYNC.RECONVERGENT B1 ;  /* 0x0000000000017941 */ /* 0x000fea0003800200 */
.L_x_37:
        /* <DEDUP_REMOVED lines=12> */
.L_x_41:
[----:B------:R-:W-:Y:S05]  /*15c0*/  BSYNC.RECONVERGENT B1 ;  /* 0x0000000000017941 */ /* 0x000fea0003800200 */
.L_x_40:
[----:B------:R-:W2:Y:S02]  /*15d0*/  LDG.E R15, desc[UR6][R4.64] ;  /* 0x00000006040f7981 */ /* 0x000ea4000c1e1900 */
[----:B--2---:R-:W-:-:S05]  /*15e0*/  FADD R15, R15, R14 ;  /* 0x0000000e0f0f7221 */ /* 0x004fca0000000000 */
[----:B------:R0:W-:Y:S02]  /*15f0*/  STG.E desc[UR6][R2.64], R15 ;  /* 0x0000000f02007986 */ /* 0x0001e4000c101906 */
.L_x_1:
[----:B------:R-:W-:Y:S05]  /*1600*/  BSYNC.RECONVERGENT B0 ;  /* 0x0000000000007941 */ /* 0x000fea0003800200 */
.L_x_0:
[----:B------:R-:W-:Y:S05]  /*1610*/  BRA.U UP0, `(.L_x_42) ;  /* 0xffffffe900c47547 */ /* 0x000fea000b83ffff */
[----:B------:R-:W-:Y:S05]  /*1620*/  EXIT ;  /* 0x000000000000794d */ /* 0x000fea0003800000 */
        .weak           $__internal_0_$__cuda_sm20_sqrt_rn_f32_slowpath
        .type           $__internal_0_$__cuda_sm20_sqrt_rn_f32_slowpath,@function
        .size           $__internal_0_$__cuda_sm20_sqrt_rn_f32_slowpath,($__internal_1_$__cuda_sm3x_div_rn_noftz_f32_slowpath - $__internal_0_$__cuda_sm20_sqrt_rn_f32_slowpath)
$__internal_0_$__cuda_sm20_sqrt_rn_f32_slowpath:
[----:B------:R-:W-:-:S13]  /*1630*/  LOP3.LUT P0, RZ, R14, 0x7fffffff, RZ, 0xc0, !PT ;  /* 0x7fffffff0eff7812 */ /* 0x000fda000780c0ff */
[----:B------:R-:W-:Y:S01]  /*1640*/  @!P0 MOV R18, R14 ;  /* 0x0000000e00128202 */ /* 0x000fe20000000f00 */
[----:B------:R-:W-:Y:S06]  /*1650*/  @!P0 BRA `(.L_x_43) ;  /* 0x0000000000408947 */ /* 0x000fec0003800000 */
[----:B------:R-:W-:-:S13]  /*1660*/  FSETP.GEU.FTZ.AND P0, PT, R14, RZ, PT ;  /* 0x000000ff0e00720b */ /* 0x000fda0003f1e000 */
[----:B------:R-:W-:Y:S01]  /*1670*/  @!P0 MOV R18, 0x7fffffff ;  /* 0x7fffffff00128802 */ /* 0x000fe20000000f00 */
[----:B------:R-:W-:Y:S06]  /*1680*/  @!P0 BRA `(.L_x_43) ;  /* 0x0000000000348947 */ /* 0x000fec0003800000 */
[----:B------:R-:W-:-:S13]  /*1690*/  FSETP.GTU.FTZ.AND P0, PT, |R14|, +INF , PT ;  /* 0x7f8000000e00780b */ /* 0x000fda0003f1c200 */
[----:B------:R-:W-:Y:S01]  /*16a0*/  @P0 FADD.FTZ R18, R14, 1 ;  /* 0x3f8000000e120421 */ /* 0x000fe20000010000 */
[----:B------:R-:W-:Y:S06]  /*16b0*/  @P0 BRA `(.L_x_43) ;  /* 0x0000000000280947 */ /* 0x000fec0003800000 */
[----:B------:R-:W-:-:S13]  /*16c0*/  FSETP.NEU.FTZ.AND P0, PT, |R14|, +INF , PT ;  /* 0x7f8000000e00780b */ /* 0x000fda0003f1d200 */
[----:B------:R-:W-:-:S04]  /*16d0*/  @P0 FFMA R20, R14, 1.84467440737095516160e+19, RZ ;  /* 0x5f8000000e140823 */ /* 0x000fc800000000ff */
[----:B------:R-:W0:Y:S02]  /*16e0*/  @P0 MUFU.RSQ R19, R20 ;  /* 0x0000001400130308 */ /* 0x000e240000001400 */
[----:B0-----:R-:W-:Y:S01]  /*16f0*/  @P0 FMUL.FTZ R15, R20, R19 ;  /* 0x00000013140f0220 */ /* 0x001fe20000410000 */
[----:B------:R-:W-:-:S03]  /*1700*/  @P0 FMUL.FTZ R19, R19, 0.5 ;  /* 0x3f00000013130820 */ /* 0x000fc60000410000 */
[----:B------:R-:W-:-:S04]  /*1710*/  @P0 FADD.FTZ R18, -R15, -RZ ;  /* 0x800000ff0f120221 */ /* 0x000fc80000010100 */
[----:B------:R-:W-:Y:S01]  /*1720*/  @P0 FFMA R22, R15, R18, R20 ;  /* 0x000000120f160223 */ /* 0x000fe20000000014 */
[----:B------:R-:W-:-:S03]  /*1730*/  @!P0 MOV R18, R14 ;  /* 0x0000000e00128202 */ /* 0x000fc60000000f00 */
[----:B------:R-:W-:-:S04]  /*1740*/  @P0 FFMA R19, R22, R19, R15 ;  /* 0x0000001316130223 */ /* 0x000fc8000000000f */
[----:B------:R-:W-:-:S07]  /*1750*/  @P0 FMUL.FTZ R18, R19, 2.3283064365386962891e-10 ;  /* 0x2f80000013120820 */ /* 0x000fce0000410000 */
.L_x_43:
[----:B------:R-:W-:Y:S01]  /*1760*/  HFMA2 R15, -RZ, RZ, 0, 0 ;  /* 0x00000000ff0f7431 */ /* 0x000fe200000001ff */
[----:B------:R-:W-:-:S04]  /*1770*/  MOV R14, R17 ;  /* 0x00000011000e7202 */ /* 0x000fc80000000f00 */
[----:B------:R-:W-:Y:S05]  /*1780*/  RET.REL.NODEC R14 `(_Z9batchnormPfS_S_S_S_S_) ;  /* 0xffffffe80e1c7950 */ /* 0x000fea0003c3ffff */
        .weak           $__internal_1_$__cuda_sm3x_div_rn_noftz_f32_slowpath
        .type           $__internal_1_$__cuda_sm3x_div_rn_noftz_f32_slowpath,@function
        .size           $__internal_1_$__cuda_sm3x_div_rn_noftz_f32_slowpath,(.L_x_57 - $__internal_1_$__cuda_sm3x_div_rn_noftz_f32_slowpath)
$__internal_1_$__cuda_sm3x_div_rn_noftz_f32_slowpath:
[----:B------:R-:W-:Y:S01]  /*1790*/  SHF.R.U32.HI R17, RZ, 0x17, R15 ;  /* 0x00000017ff117819 */ /* 0x000fe2000001160f */
[----:B------:R-:W-:Y:S01]  /*17a0*/  BSSY.RECONVERGENT B2, `(.L_x_44) ;  /* 0x0000062000027945 */ /* 0x000fe20003800200 */
[----:B------:R-:W-:Y:S02]  /*17b0*/  SHF.R.U32.HI R18, RZ, 0x17, R0 ;  /* 0x00000017ff127819 */ /* 0x000fe40000011600 */
[----:B------:R-:W-:Y:S02]  /*17c0*/  LOP3.LUT R17, R17, 0xff, RZ, 0xc0, !PT ;  /* 0x000000ff11117812 */ /* 0x000fe400078ec0ff */
[----:B------:R-:W-:Y:S02]  /*17d0*/  LOP3.LUT R21, R18, 0xff, RZ, 0xc0, !PT ;  /* 0x000000ff12157812 */ /* 0x000fe400078ec0ff */
[----:B------:R-:W-:Y:S02]  /*17e0*/  IADD3 R20, PT, PT, R17, -0x1, RZ ;  /* 0xffffffff11147810 */ /* 0x000fe40007ffe0ff */
[----:B------:R-:W-:-:S02]  /*17f0*/  IADD3 R19, PT, PT, R21, -0x1, RZ ;  /* 0xffffffff15137810 */ /* 0x000fc40007ffe0ff */
[----:B------:R-:W-:-:S04]  /*1800*/  ISETP.GT.U32.AND P0, PT, R20, 0xfd, PT ;  /* 0x000000fd1400780c */ /* 0x000fc80003f04070 */
[----:B------:R-:W-:-:S13]  /*1810*/  ISETP.GT.U32.OR P0, PT, R19, 0xfd, P0 ;  /* 0x000000fd1300780c */ /* 0x000fda0000704470 */
[----:B------:R-:W-:Y:S01]  /*1820*/  @!P0 MOV R18, RZ ;  /* 0x000000ff00128202 */ /* 0x000fe20000000f00 */
[----:B------:R-:W-:Y:S06]  /*1830*/  @!P0 BRA `(.L_x_45) ;  /* 0x00000000005c8947 */ /* 0x000fec0003800000 */
[----:B------:R-:W-:Y:S02]  /*1840*/  FSETP.GTU.FTZ.AND P0, PT, |R0|, +INF , PT ;  /* 0x7f8000000000780b */ /* 0x000fe40003f1c200 */
[----:B------:R-:W-:-:S04]  /*1850*/  FSETP.GTU.FTZ.AND P1, PT, |R15|, +INF , PT ;  /* 0x7f8000000f00780b */ /* 0x000fc80003f3c200 */
[----:B------:R-:W-:-:S13]  /*1860*/  PLOP3.LUT P0, PT, P0, P1, PT, 0xf8, 0x8f ;  /* 0x00000000008f781c */ /* 0x000fda0000703f70 */
[----:B------:R-:W-:Y:S05]  /*1870*/  @P0 BRA `(.L_x_46) ;  /* 0x00000004004c0947 */ /* 0x000fea0003800000 */
[----:B------:R-:W-:-:S13]  /*1880*/  LOP3.LUT P0, RZ, R15, 0x7fffffff, R0, 0xc8, !PT ;  /* 0x7fffffff0fff7812 */ /* 0x000fda000780c800 */
[----:B------:R-:W-:Y:S05]  /*1890*/  @!P0 BRA `(.L_x_47) ;  /* 0x00000004003c8947 */ /* 0x000fea0003800000 */
[C---:B------:R-:W-:Y:S02]  /*18a0*/  FSETP.NEU.FTZ.AND P2, PT, |R0|.reuse, +INF , PT ;  /* 0x7f8000000000780b */ /* 0x040fe40003f5d200 */
[----:B------:R-:W-:Y:S02]  /*18b0*/  FSETP.NEU.FTZ.AND P1, PT, |R15|, +INF , PT ;  /* 0x7f8000000f00780b */ /* 0x000fe40003f3d200 */
[----:B------:R-:W-:-:S11]  /*18c0*/  FSETP.NEU.FTZ.AND P0, PT, |R0|, +INF , PT ;  /* 0x7f8000000000780b */ /* 0x000fd60003f1d200 */
[----:B------:R-:W-:Y:S05]  /*18d0*/  @!P1 BRA !P2, `(.L_x_47) ;  /* 0x00000004002c9947 */ /* 0x000fea0005000000 */
[----:B------:R-:W-:-:S04]  /*18e0*/  LOP3.LUT P2, RZ, R0, 0x7fffffff, RZ, 0xc0, !PT ;  /* 0x7fffffff00ff7812 */ /* 0x000fc8000784c0ff */
[----:B------:R-:W-:-:S13]  /*18f0*/  PLOP3.LUT P1, PT, P1, P2, PT, 0x2f, 0xf2 ;  /* 0x0000000000f2781c */ /* 0x000fda0000f24577 */
[----:B------:R-:W-:Y:S05]  /*1900*/  @P1 BRA `(.L_x_48) ;  /* 0x0000000400181947 */ /* 0x000fea0003800000 */
[----:B------:R-:W-:-:S04]  /*1910*/  LOP3.LUT P1, RZ, R15, 0x7fffffff, RZ, 0xc0, !PT ;  /* 0x7fffffff0fff7812 */ /* 0x000fc8000782c0ff */
[----:B------:R-:W-:-:S13]  /*1920*/  PLOP3.LUT P0, PT, P0, P1, PT, 0x2f, 0xf2 ;  /* 0x0000000000f2781c */ /* 0x000fda0000702577 */
[----:B------:R-:W-:Y:S05]  /*1930*/  @P0 BRA `(.L_x_49) ;  /* 0x0000000400000947 */ /* 0x000fea0003800000 */
[----:B------:R-:W-:Y:S02]  /*1940*/  ISETP.GE.AND P0, PT, R19, RZ, PT ;  /* 0x000000ff1300720c */ /* 0x000fe40003f06270 */
[----:B------:R-:W-:-:S11]  /*1950*/  ISETP.GE.AND P1, PT, R20, RZ, PT ;  /* 0x000000ff1400720c */ /* 0x000fd60003f26270 */
[----:B------:R-:W-:Y:S01]  /*1960*/  @P0 MOV R18, RZ ;  /* 0x000000ff00120202 */ /* 0x000fe20000000f00 */
[----:B------:R-:W-:Y:S01]  /*1970*/  @!P0 FFMA R0, R0, 1.84467440737095516160e+19, RZ ;  /* 0x5f80000000008823 */ /* 0x000fe200000000ff */
[----:B------:R-:W-:Y:S01]  /*1980*/  @!P0 MOV R18, 0xffffffc0 ;  /* 0xffffffc000128802 */ /* 0x000fe20000000f00 */
[----:B------:R-:W-:-:S03]  /*1990*/  @!P1 FFMA R15, R15, 1.84467440737095516160e+19, RZ ;  /* 0x5f8000000f0f9823 */ /* 0x000fc600000000ff */
[----:B------:R-:W-:-:S07]  /*19a0*/  @!P1 IADD3 R18, PT, PT, R18, 0x40, RZ ;  /* 0x0000004012129810 */ /* 0x000fce0007ffe0ff */
.L_x_45:
[----:B------:R-:W-:Y:S01]  /*19b0*/  LEA R20, R17, 0xc0800000, 0x17 ;  /* 0xc080000011147811 */ /* 0x000fe200078eb8ff */
[----:B------:R-:W-:Y:S01]  /*19c0*/  BSSY.RECONVERGENT B3, `(.L_x_50) ;  /* 0x0000036000037945 */ /* 0x000fe20003800200 */
[----:B------:R-:W-:Y:S02]  /*19d0*/  IADD3 R21, PT, PT, R21, -0x7f, RZ ;  /* 0xffffff8115157810 */ /* 0x000fe40007ffe0ff */
[----:B------:R-:W-:-:S03]  /*19e0*/  IADD3 R22, PT, PT, -R20, R15, RZ ;  /* 0x0000000f14167210 */ /* 0x000fc60007ffe1ff */
[C---:B------:R-:W-:Y:S01]  /*19f0*/  IMAD R0, R21.reuse, -0x800000, R0 ;  /* 0xff80000015007824 */ /* 0x040fe200078e0200 */
[----:B------:R-:W0:Y:S01]  /*1a00*/  MUFU.RCP R15, R22 ;  /* 0x00000016000f7308 */ /* 0x000e220000001000 */
[----:B------:R-:W-:Y:S01]  /*1a10*/  FADD.FTZ R19, -R22, -RZ ;  /* 0x800000ff16137221 */ /* 0x000fe20000010100 */
[----:B------:R-:W-:-:S04]  /*1a20*/  IADD3 R21, PT, PT, R21, 0x7f, -R17 ;  /* 0x0000007f15157810 */ /* 0x000fc80007ffe811 */
[----:B------:R-:W-:Y:S01]  /*1a30*/  IADD3 R21, PT, PT, R21, R18, RZ ;  /* 0x0000001215157210 */ /* 0x000fe20007ffe0ff */
[----:B0-----:R-:W-:-:S04]  /*1a40*/  FFMA R20, R15, R19, 1 ;  /* 0x3f8000000f147423 */ /* 0x001fc80000000013 */
[----:B------:R-:W-:-:S04]  /*1a50*/  FFMA R15, R15, R20, R15 ;  /* 0x000000140f0f7223 */ /* 0x000fc8000000000f */
[----:B------:R-:W-:-:S04]  /*1a60*/  FFMA R20, R0, R15, RZ ;  /* 0x0000000f00147223 */ /* 0x000fc800000000ff */
[----:B------:R-:W-:-:S04]  /*1a70*/  FFMA R23, R19, R20, R0 ;  /* 0x0000001413177223 */ /* 0x000fc80000000000 */
[----:B------:R-:W-:-:S04]  /*1a80*/  FFMA R20, R15, R23, R20 ;  /* 0x000000170f147223 */ /* 0x000fc80000000014 */
[----:B------:R-:W-:-:S04]  /*1a90*/  FFMA R19, R19, R20, R0 ;  /* 0x0000001413137223 */ /* 0x000fc80000000000 */
[----:B------:R-:W-:-:S05]  /*1aa0*/  FFMA R0, R15, R19, R20 ;  /* 0x000000130f007223 */ /* 0x000fca0000000014 */
[----:B------:R-:W-:-:S04]  /*1ab0*/  SHF.R.U32.HI R17, RZ, 0x17, R0 ;  /* 0x00000017ff117819 */ /* 0x000fc80000011600 */
[----:B------:R-:W-:-:S04]  /*1ac0*/  LOP3.LUT R17, R17, 0xff, RZ, 0xc0, !PT ;  /* 0x000000ff11117812 */ /* 0x000fc800078ec0ff */
[----:B------:R-:W-:-:S04]  /*1ad0*/  IADD3 R22, PT, PT, R17, R21, RZ ;  /* 0x0000001511167210 */ /* 0x000fc80007ffe0ff */
[----:B------:R-:W-:-:S04]  /*1ae0*/  IADD3 R17, PT, PT, R22, -0x1, RZ ;  /* 0xffffffff16117810 */ /* 0x000fc80007ffe0ff */
[----:B------:R-:W-:-:S13]  /*1af0*/  ISETP.GE.U32.AND P0, PT, R17, 0xfe, PT ;  /* 0x000000fe1100780c */ /* 0x000fda0003f06070 */
[----:B------:R-:W-:Y:S05]  /*1b00*/  @!P0 BRA `(.L_x_51) ;  /* 0x0000000000808947 */ /* 0x000fea0003800000 */
[----:B------:R-:W-:-:S13]  /*1b10*/  ISETP.GT.AND P0, PT, R22, 0xfe, PT ;  /* 0x000000fe1600780c */ /* 0x000fda0003f04270 */
[----:B------:R-:W-:Y:S05]  /*1b20*/  @P0 BRA `(.L_x_52) ;  /* 0x00000000006c0947 */ /* 0x000fea0003800000 */
[----:B------:R-:W-:-:S13]  /*1b30*/  ISETP.GE.AND P0, PT, R22, 0x1, PT ;  /* 0x000000011600780c */ /* 0x000fda0003f06270 */
[----:B------:R-:W-:Y:S05]  /*1b40*/  @P0 BRA `(.L_x_53) ;  /* 0x0000000000740947 */ /* 0x000fea0003800000 */
[----:B------:R-:W-:Y:S02]  /*1b50*/  ISETP.GE.AND P0, PT, R22, -0x18, PT ;  /* 0xffffffe81600780c */ /* 0x000fe40003f06270 */
[----:B------:R-:W-:-:S11]  /*1b60*/  LOP3.LUT R0, R0, 0x80000000, RZ, 0xc0, !PT ;  /* 0x8000000000007812 */ /* 0x000fd600078ec0ff */
[----:B------:R-:W-:Y:S05]  /*1b70*/  @!P0 BRA `(.L_x_53) ;  /* 0x0000000000688947 */ /* 0x000fea0003800000 */
[-CC-:B------:R-:W-:Y:S01]  /*1b80*/  FFMA.RZ R17, R15, R19.reuse, R20.reuse ;  /* 0x000000130f117223 */ /* 0x180fe2000000c014 */
[C---:B------:R-:W-:Y:S02]  /*1b90*/  ISETP.NE.AND P2, PT, R22.reuse, RZ, PT ;  /* 0x000000ff1600720c */ /* 0x040fe40003f45270 */
[C---:B------:R-:W-:Y:S02]  /*1ba0*/  ISETP.NE.AND P1, PT, R22.reuse, RZ, PT ;  /* 0x000000ff1600720c */ /* 0x040fe40003f25270 */
[----:B------:R-:W-:Y:S01]  /*1bb0*/  LOP3.LUT R18, R17, 0x7fffff, RZ, 0xc0, !PT ;  /* 0x007fffff11127812 */ /* 0x000fe200078ec0ff */
[CCC-:B------:R-:W-:Y:S01]  /*1bc0*/  FFMA.RP R17, R15.reuse, R19.reuse, R20.reuse ;  /* 0x000000130f117223 */ /* 0x1c0fe20000008014 */
[----:B------:R-:W-:Y:S01]  /*1bd0*/  FFMA.RM R20, R15, R19, R20 ;  /* 0x000000130f147223 */ /* 0x000fe20000004014 */
[----:B------:R-:W-:Y:S02]  /*1be0*/  IADD3 R15, PT, PT, R22, 0x20, RZ ;  /* 0x00000020160f7810 */ /* 0x000fe40007ffe0ff */
[----:B------:R-:W-:-:S02]  /*1bf0*/  LOP3.LUT R18, R18, 0x800000, RZ, 0xfc, !PT ;  /* 0x0080000012127812 */ /* 0x000fc400078efcff */
[----:B------:R-:W-:Y:S02]  /*1c00*/  IADD3 R19, PT, PT, -R22, RZ, RZ ;  /* 0x000000ff16137210 */ /* 0x000fe40007ffe1ff */
[----:B------:R-:W-:Y:S02]  /*1c10*/  SHF.L.U32 R15, R18, R15, RZ ;  /* 0x0000000f120f7219 */ /* 0x000fe400000006ff */
[----:B------:R-:W-:Y:S02]  /*1c20*/  FSETP.NEU.FTZ.AND P0, PT, R17, R20, PT ;  /* 0x000000141100720b */ /* 0x000fe40003f1d000 */
[----:B------:R-:W-:Y:S02]  /*1c30*/  SEL R17, R19, RZ, P2 ;  /* 0x000000ff13117207 */ /* 0x000fe40001000000 */
[----:B------:R-:W-:Y:S02]  /*1c40*/  ISETP.NE.AND P1, PT, R15, RZ, P1 ;  /* 0x000000ff0f00720c */ /* 0x000fe40000f25270 */
[----:B------:R-:W-:-:S02]  /*1c50*/  SHF.R.U32.HI R17, RZ, R17, R18 ;  /* 0x00000011ff117219 */ /* 0x000fc40000011612 */
[----:B------:R-:W-:Y:S02]  /*1c60*/  PLOP3.LUT P0, PT, P0, P1, PT, 0xf8, 0x8f ;  /* 0x00000000008f781c */ /* 0x000fe40000703f70 */
[----:B------:R-:W-:Y:S02]  /*1c70*/  SHF.R.U32.HI R18, RZ, 0x1, R17 ;  /* 0x00000001ff127819 */ /* 0x000fe40000011611 */
[----:B------:R-:W-:-:S04]  /*1c80*/  SEL R15, RZ, 0x1, !P0 ;  /* 0x00000001ff0f7807 */ /* 0x000fc80004000000 */
[----:B------:R-:W-:-:S04]  /*1c90*/  LOP3.LUT R20, R15, 0x1, R18, 0xf8, !PT ;  /* 0x000000010f147812 */ /* 0x000fc800078ef812 */
[----:B------:R-:W-:-:S04]  /*1ca0*/  LOP3.LUT R17, R20, R17, RZ, 0xc0, !PT ;  /* 0x0000001114117212 */ /* 0x000fc800078ec0ff */
[----:B------:R-:W-:-:S04]  /*1cb0*/  IADD3 R17, PT, PT, R18, R17, RZ ;  /* 0x0000001112117210 */ /* 0x000fc80007ffe0ff */
[----:B------:R-:W-:Y:S01]  /*1cc0*/  LOP3.LUT R0, R17, R0, RZ, 0xfc, !PT ;  /* 0x0000000011007212 */ /* 0x000fe200078efcff */
[----:B------:R-:W-:Y:S06]  /*1cd0*/  BRA `(.L_x_53) ;  /* 0x0000000000107947 */ /* 0x000fec0003800000 */
.L_x_52:
[----:B------:R-:W-:-:S04]  /*1ce0*/  LOP3.LUT R0, R0, 0x80000000, RZ, 0xc0, !PT ;  /* 0x8000000000007812 */ /* 0x000fc800078ec0ff */
[----:B------:R-:W-:Y:S01]  /*1cf0*/  LOP3.LUT R0, R0, 0x7f800000, RZ, 0xfc, !PT ;  /* 0x7f80000000007812 */ /* 0x000fe200078efcff */
[----:B------:R-:W-:Y:S06]  /*1d00*/  BRA `(.L_x_53) ;  /* 0x0000000000047947 */ /* 0x000fec0003800000 */
.L_x_51:
[----:B------:R-:W-:-:S07]  /*1d10*/  LEA R0, R21, R0, 0x17 ;  /* 0x0000000015007211 */ /* 0x000fce00078eb8ff */
.L_x_53:
[----:B------:R-:W-:Y:S05]  /*1d20*/  BSYNC.RECONVERGENT B3 ;  /* 0x0000000000037941 */ /* 0x000fea0003800200 */
.L_x_50:
[----:B------:R-:W-:Y:S05]  /*1d30*/  BRA `(.L_x_54) ;  /* 0x0000000000207947 */ /* 0x000fea0003800000 */
.L_x_49:
[----:B------:R-:W-:-:S04]  /*1d40*/  LOP3.LUT R0, R15, 0x80000000, R0, 0x48, !PT ;  /* 0x800000000f007812 */ /* 0x000fc800078e4800 */
[----:B------:R-:W-:Y:S01]  /*1d50*/  LOP3.LUT R0, R0, 0x7f800000, RZ, 0xfc, !PT ;  /* 0x7f80000000007812 */ /* 0x000fe200078efcff */
[----:B------:R-:W-:Y:S06]  /*1d60*/  BRA `(.L_x_54) ;  /* 0x0000000000147947 */ /* 0x000fec0003800000 */
.L_x_48:
[----:B------:R-:W-:Y:S01]  /*1d70*/  LOP3.LUT R0, R15, 0x80000000, R0, 0x48, !PT ;  /* 0x800000000f007812 */ /* 0x000fe200078e4800 */
[----:B------:R-:W-:Y:S06]  /*1d80*/  BRA `(.L_x_54) ;  /* 0x00000000000c7947 */ /* 0x000fec0003800000 */
.L_x_47:
[----:B------:R-:W0:Y:S01]  /*1d90*/  MUFU.RSQ R0, -QNAN ;  /* 0xffc0000000007908 */ /* 0x000e220000001400 */
[----:B------:R-:W-:Y:S05]  /*1da0*/  BRA `(.L_x_54) ;  /* 0x0000000000047947 */ /* 0x000fea0003800000 */
.L_x_46:
[----:B------:R-:W-:-:S07]  /*1db0*/  FADD.FTZ R0, R0, R15 ;  /* 0x0000000f00007221 */ /* 0x000fce0000010000 */
.L_x_54:
[----:B------:R-:W-:Y:S05]  /*1dc0*/  BSYNC.RECONVERGENT B2 ;  /* 0x0000000000027941 */ /* 0x000fea0003800200 */
.L_x_44:
[----:B------:R-:W-:-:S04]  /*1dd0*/  HFMA2 R15, -RZ, RZ, 0, 0 ;  /* 0x00000000ff0f7431 */ /* 0x000fc800000001ff */
[----:B0-----:R-:W-:Y:S05]  /*1de0*/  RET.REL.NODEC R14 `(_Z9batchnormPfS_S_S_S_S_) ;  /* 0xffffffe00e847950 */ /* 0x001fea0003c3ffff */
.L_x_55:
[----:B------:R-:W-:-:S00]  /*1df0*/  BRA `(.L_x_55) ;  /* 0xfffffffc00fc7947 */ /* 0x000fc0000383ffff */
[----:B------:R-:W-:-:S00]  /*1e00*/  NOP ;  /* 0x0000000000007918 */ /* 0x000fc00000000000 */
[----:B------:R-:W-:-:S00]  /*1e10*/  NOP ;  /* 0x0000000000007918 */ /* 0x000fc00000000000 */
[----:B------:R-:W-:-:S00]  /*1e20*/  NOP ;  /* 0x0000000000007918 */ /* 0x000fc00000000000 */
[----:B------:R-:W-:-:S00]  /*1e30*/  NOP ;  /* 0x0000000000007918 */ /* 0x000fc00000000000 */
[----:B------:R-:W-:-:S00]  /*1e40*/  NOP ;  /* 0x0000000000007918 */ /* 0x000fc00000000000 */
[----:B------:R-:W-:-:S00]  /*1e50*/  NOP ;  /* 0x0000000000007918 */ /* 0x000fc00000000000 */
[----:B------:R-:W-:-:S00]  /*1e60*/  NOP ;  /* 0x0000000000007918 */ /* 0x000fc00000000000 */
[----:B------:R-:W-:-:S00]  /*1e70*/  NOP ;  /* 0x0000000000007918 */ /* 0x000fc00000000000 */
.L_x_57:


//--------------------- .nv.shared.reserved.0     --------------------------
	.section	.nv.shared.reserved.0,"aw",@nobits
	.weak		__nv_reservedSMEM_offset_0_alias
	.size		__nv_reservedSMEM_offset_0_alias, 0, 64
	.other		__nv_reservedSMEM_offset_0_alias,@"STO_CUDA_RESERVED_SHARED STV_DEFAULT"
__nv_reservedSMEM_offset_0_alias:
	.zero		0
	.zero		64


//--------------------- .nv.constant0._Z9batchnormPfS_S_S_S_S_ --------------------------
	.section	.nv.constant0._Z9batchnormPfS_S_S_S_S_,"a",@progbits
	.sectionflags	@""
	.align	4
.nv.constant0._Z9batchnormPfS_S_S_S_S_:
	.zero		944


//--------------------- SYMBOLS --------------------------

	.type		.nv.reservedSmem.offset0,@object
	.size		.nv.reservedSmem.offset0,0x4
